//
// Generated by NVIDIA NVVM Compiler
//
// Compiler Build ID: CL-36424714
// Cuda compilation tools, release 13.0, V13.0.88
// Based on NVVM 20.0.0
//

.version 9.0
.target sm_100
.address_size 64

	// .globl	default_function_kernel

.visible .entry default_function_kernel(
	.param .u64 .ptr .align 1 default_function_kernel_param_0,
	.param .u64 .ptr .align 1 default_function_kernel_param_1
)
.maxntid 8
{
	.reg .pred 	%p<5>;
	.reg .b32 	%r<11>;
	.reg .b32 	%f<35>;
	.reg .b64 	%rd<9>;

	ld.param.u64 	%rd1, [default_function_kernel_param_0];
	ld.param.u64 	%rd2, [default_function_kernel_param_1];
	cvta.to.global.u64 	%rd3, %rd2;
	mov.u32 	%r3, %ctaid.x;
	shl.b32 	%r4, %r3, 3;
	mov.u32 	%r5, %tid.x;
	or.b32  	%r1, %r4, %r5;
	mul.wide.u32 	%rd4, %r1, 4;
	add.s64 	%rd5, %rd3, %rd4;
	ld.global.nc.f32 	%f1, [%rd5];
	abs.f32 	%f6, %f1;
	mov.f32 	%f7, 0f3F800000;
	sub.f32 	%f8, %f7, %f6;
	rcp.approx.ftz.f32 	%f9, %f8;
	add.f32 	%f10, %f9, %f9;
	mul.f32 	%f11, %f6, %f10;
	setp.gt.f32 	%p1, %f6, 0f7E800000;
	selp.f32 	%f2, 0fC0000000, %f11, %p1;
	add.rz.f32 	%f12, %f2, %f7;
	mov.b32 	%r6, %f12;
	add.s32 	%r7, %r6, -1061158912;
	and.b32  	%r8, %r7, -8388608;
	mov.b32 	%r2, %f2;
	sub.s32 	%r9, %r2, %r8;
	mov.b32 	%f13, %r9;
	sub.s32 	%r10, 1082130432, %r8;
	mov.b32 	%f14, %r10;
	fma.rn.f32 	%f15, %f14, 0f3E800000, 0fBF800000;
	add.f32 	%f16, %f15, %f13;
	cvt.rn.f32.s32 	%f17, %r8;
	mul.f32 	%f18, %f17, 0f34000000;
	fma.rn.f32 	%f19, %f16, 0fBD39BF78, 0f3DD80012;
	fma.rn.f32 	%f20, %f19, %f16, 0fBE0778E0;
	fma.rn.f32 	%f21, %f20, %f16, 0f3E146475;
	fma.rn.f32 	%f22, %f21, %f16, 0fBE2A68DD;
	fma.rn.f32 	%f23, %f22, %f16, 0f3E4CAF9E;
	fma.rn.f32 	%f24, %f23, %f16, 0fBE800042;
	fma.rn.f32 	%f25, %f24, %f16, 0f3EAAAAE6;
	fma.rn.f32 	%f26, %f25, %f16, 0fBF000000;
	mul.f32 	%f27, %f16, %f26;
	fma.rn.f32 	%f28, %f27, %f16, %f16;
	fma.rn.f32 	%f34, %f18, 0f3F317218, %f28;
	setp.lt.u32 	%p2, %r2, 2139095040;
	@%p2 bra 	$L__BB0_2;
	setp.gt.s32 	%p3, %r2, -1082130432;
	fma.rn.f32 	%f29, %f2, 0f7F800000, 0f7F800000;
	selp.f32 	%f30, %f29, %f34, %p3;
	setp.eq.f32 	%p4, %f2, 0f00000000;
	selp.f32 	%f34, 0f80000000, %f30, %p4;
$L__BB0_2:
	cvta.to.global.u64 	%rd6, %rd1;
	mov.f32 	%f31, 0f3F000000;
	copysign.f32 	%f32, %f1, %f31;
	mul.f32 	%f33, %f32, %f34;
	add.s64 	%rd8, %rd6, %rd4;
	st.global.f32 	[%rd8], %f33;
	ret;

}
	// .globl	default_function_kernel_2
.visible .entry default_function_kernel_2(
	.param .u64 .ptr .align 1 default_function_kernel_2_param_0,
	.param .u64 .ptr .align 1 default_function_kernel_2_param_1
)
.maxntid 32
{
	.reg .b32 	%r<5>;
	.reg .b32 	%f<5>;
	.reg .b64 	%rd<8>;

	ld.param.u64 	%rd1, [default_function_kernel_2_param_0];
	ld.param.u64 	%rd2, [default_function_kernel_2_param_1];
	cvta.to.global.u64 	%rd3, %rd1;
	cvta.to.global.u64 	%rd4, %rd2;
	mov.u32 	%r1, %ctaid.x;
	shl.b32 	%r2, %r1, 5;
	mov.u32 	%r3, %tid.x;
	or.b32  	%r4, %r2, %r3;
	mul.wide.u32 	%rd5, %r4, 4;
	add.s64 	%rd6, %rd4, %rd5;
	ld.global.nc.f32 	%f1, [%rd6];
	mul.f32 	%f2, %f1, 0f3FB8AA3B;
	ex2.approx.f32 	%f3, %f2;
	div.rn.f32 	%f4, %f3, %f1;
	add.s64 	%rd7, %rd3, %rd5;
	st.global.f32 	[%rd7], %f4;
	ret;

}
	// .globl	default_function_kernel_1
.visible .entry default_function_kernel_1(
	.param .u64 .ptr .align 1 default_function_kernel_1_param_0,
	.param .u64 .ptr .align 1 default_function_kernel_1_param_1
)
.maxntid 4
{
	.reg .pred 	%p<4>;
	.reg .b32 	%r<5>;
	.reg .b32 	%f<28>;
	.reg .b64 	%rd<8>;

	ld.param.u64 	%rd1, [default_function_kernel_1_param_0];
	ld.param.u64 	%rd2, [default_function_kernel_1_param_1];
	cvta.to.global.u64 	%rd3, %rd1;
	cvta.to.global.u64 	%rd4, %rd2;
	mov.u32 	%r1, %ctaid.x;
	shl.b32 	%r2, %r1, 2;
	mov.u32 	%r3, %tid.x;
	or.b32  	%r4, %r2, %r3;
	mul.wide.u32 	%rd5, %r4, 4;
	add.s64 	%rd6, %rd4, %rd5;
	ld.global.nc.f32 	%f1, [%rd6];
	abs.f32 	%f2, %f1;
	fma.rn.f32 	%f3, %f2, 0fBF000000, 0f3F000000;
	rsqrt.approx.ftz.f32 	%f4, %f3;
	mul.f32 	%f5, %f4, %f3;
	mul.f32 	%f6, %f4, 0fBF000000;
	fma.rn.f32 	%f7, %f5, %f6, 0f3F000000;
	fma.rn.f32 	%f8, %f5, %f7, %f5;
	setp.eq.f32 	%p1, %f2, 0f3F800000;
	selp.f32 	%f9, 0f00000000, %f8, %p1;
	setp.gt.f32 	%p2, %f2, 0f3F0F5C29;
	selp.f32 	%f10, %f9, %f2, %p2;
	copysign.f32 	%f11, %f1, %f10;
	mul.f32 	%f12, %f11, %f11;
	fma.rn.f32 	%f13, %f12, 0f3D10ECEF, 0f3C8B1ABB;
	fma.rn.f32 	%f14, %f13, %f12, 0f3CFC028C;
	fma.rn.f32 	%f15, %f14, %f12, 0f3D372139;
	fma.rn.f32 	%f16, %f15, %f12, 0f3D9993DB;
	fma.rn.f32 	%f17, %f16, %f12, 0f3E2AAAC6;
	mul.f32 	%f18, %f12, %f17;
	fma.rn.f32 	%f19, %f18, %f11, %f11;
	neg.f32 	%f20, %f19;
	selp.f32 	%f21, %f19, %f20, %p2;
	fma.rn.f32 	%f22, 0f3F6EE581, 0f3FD774EB, %f21;
	setp.gt.f32 	%p3, %f1, 0f3F0F5C29;
	selp.f32 	%f23, %f19, %f22, %p3;
	add.f32 	%f24, %f23, %f23;
	selp.f32 	%f25, %f24, %f23, %p2;
	cvt.rpi.f32.f32 	%f26, %f25;
	mul.f32 	%f27, %f1, %f26;
	add.s64 	%rd7, %rd3, %rd5;
	st.global.f32 	[%rd7], %f27;
	ret;

}


// ===== COMPILED SASS (sm_100) =====

	.target	sm_100

	.elftype	@"ET_EXEC"


//--------------------- .note.nv.tkinfo           --------------------------
	.section	.note.nv.tkinfo,"",@"SHT_NOTE"
	.sectionflags	@"SHF_NOTE_NV_TKINFO"
	.tkinfo
        /*0018*/ 	.word	0x00000002
        /*0030*/ 	.string	""
        /*0030*/ 	.string	"ptxas"
        /*0030*/ 	.string	"Cuda compilation tools, release 13.0, V13.0.88"
        /*0030*/ 	.string	"Build cuda_13.0.r13.0/compiler.36424714_0"
        /*0030*/ 	.string	"-arch sm_100 -m 64 "



//--------------------- .note.nv.cuinfo           --------------------------
	.section	.note.nv.cuinfo,"",@"SHT_NOTE"
	.sectionflags	@"SHF_NOTE_NV_CUINFO"
        /*0018*/ 	.short	0x0002
        /*001a*/ 	.short	0x0064
        /*001c*/ 	.short	0x0082
	.zero		2


//--------------------- .nv.info                  --------------------------
	.section	.nv.info,"",@"SHT_CUDA_INFO"
	.align	4


	//----- nvinfo : EIATTR_REGCOUNT
	.align		4
        /*0000*/ 	.byte	0x04, 0x2f
        /*0002*/ 	.short	(.L_1 - .L_0)
	.align		4
.L_0:
        /*0004*/ 	.word	index@(default_function_kernel)
        /*0008*/ 	.word	0x0000000c


	//----- nvinfo : EIATTR_FRAME_SIZE
	.align		4
.L_1:
        /*000c*/ 	.byte	0x04, 0x11
        /*000e*/ 	.short	(.L_3 - .L_2)
	.align		4
.L_2:
        /*0010*/ 	.word	index@(default_function_kernel)
        /*0014*/ 	.word	0x00000000


	//----- nvinfo : EIATTR_REGCOUNT
	.align		4
.L_3:
        /*0018*/ 	.byte	0x04, 0x2f
        /*001a*/ 	.short	(.L_5 - .L_4)
	.align		4
.L_4:
        /*001c*/ 	.word	index@(default_function_kernel_2)
        /*0020*/ 	.word	0x00000010


	//----- nvinfo : EIATTR_FRAME_SIZE
	.align		4
.L_5:
        /*0024*/ 	.byte	0x04, 0x11
        /*0026*/ 	.short	(.L_7 - .L_6)
	.align		4
.L_6:
        /*0028*/ 	.word	index@($__internal_0_$__cuda_sm3x_div_rn_noftz_f32_slowpath)
        /*002c*/ 	.word	0x00000000


	//----- nvinfo : EIATTR_FRAME_SIZE
	.align		4
.L_7:
        /*0030*/ 	.byte	0x04, 0x11
        /*0032*/ 	.short	(.L_9 - .L_8)
	.align		4
.L_8:
        /*0034*/ 	.word	index@(default_function_kernel_2)
        /*0038*/ 	.word	0x00000000


	//----- nvinfo : EIATTR_REGCOUNT
	.align		4
.L_9:
        /*003c*/ 	.byte	0x04, 0x2f
        /*003e*/ 	.short	(.L_11 - .L_10)
	.align		4
.L_10:
        /*0040*/ 	.word	index@(default_function_kernel_1)
        /*0044*/ 	.word	0x0000000c


	//----- nvinfo : EIATTR_FRAME_SIZE
	.align		4
.L_11:
        /*0048*/ 	.byte	0x04, 0x11
        /*004a*/ 	.short	(.L_13 - .L_12)
	.align		4
.L_12:
        /*004c*/ 	.word	index@(default_function_kernel_1)
        /*0050*/ 	.word	0x00000000


	//----- nvinfo : EIATTR_MIN_STACK_SIZE
	.align		4
.L_13:
        /*0054*/ 	.byte	0x04, 0x12
        /*0056*/ 	.short	(.L_15 - .L_14)
	.align		4
.L_14:
        /*0058*/ 	.word	index@(default_function_kernel_1)
        /*005c*/ 	.word	0x00000000


	//----- nvinfo : EIATTR_MIN_STACK_SIZE
	.align		4
.L_15:
        /*0060*/ 	.byte	0x04, 0x12
        /*0062*/ 	.short	(.L_17 - .L_16)
	.align		4
.L_16:
        /*0064*/ 	.word	index@(default_function_kernel_2)
        /*0068*/ 	.word	0x00000000


	//----- nvinfo : EIATTR_MIN_STACK_SIZE
	.align		4
.L_17:
        /*006c*/ 	.byte	0x04, 0x12
        /*006e*/ 	.short	(.L_19 - .L_18)
	.align		4
.L_18:
        /*0070*/ 	.word	index@(default_function_kernel)
        /*0074*/ 	.word	0x00000000
.L_19:


//--------------------- .nv.compat                --------------------------
	.section	.nv.compat,"",@"SHT_CUDA_COMPAT_INFO"
	.align	4
        /*0000*/ 	.byte	0x02, 0x09, 0x00, 0x00, 0x02, 0x02, 0x01, 0x00, 0x02, 0x05, 0x05, 0x00, 0x03, 0x07, 0x01, 0x01
        /*0010*/ 	.byte	0x02, 0x03, 0x00, 0x00, 0x02, 0x06, 0x01, 0x00, 0x04, 0x0b, 0x08, 0x00, 0x01, 0x00, 0x00, 0x00
        /*0020*/ 	.byte	0x00, 0x00, 0x00, 0x00


//--------------------- .nv.info.default_function_kernel_1 --------------------------
	.section	.nv.info.default_function_kernel_1,"",@"SHT_CUDA_INFO"
	.sectionflags	@""
	.align	4


	//----- nvinfo : EIATTR_CUDA_API_VERSION
	.align		4
        /*0000*/ 	.byte	0x04, 0x37
        /*0002*/ 	.short	(.L_21 - .L_20)
.L_20:
        /*0004*/ 	.word	0x00000082


	//----- nvinfo : EIATTR_KPARAM_INFO
	.align		4
.L_21:
        /*0008*/ 	.byte	0x04, 0x17
        /*000a*/ 	.short	(.L_23 - .L_22)
.L_22:
        /*000c*/ 	.word	0x00000000
        /*0010*/ 	.short	0x0001
        /*0012*/ 	.short	0x0008
        /*0014*/ 	.byte	0x00, 0xf5, 0x21, 0x00


	//----- nvinfo : EIATTR_KPARAM_INFO
	.align		4
.L_23:
        /*0018*/ 	.byte	0x04, 0x17
        /*001a*/ 	.short	(.L_25 - .L_24)
.L_24:
        /*001c*/ 	.word	0x00000000
        /*0020*/ 	.short	0x0000
        /*0022*/ 	.short	0x0000
        /*0024*/ 	.byte	0x00, 0xf5, 0x21, 0x00


	//----- nvinfo : EIATTR_SPARSE_MMA_MASK
	.align		4
.L_25:
        /*0028*/ 	.byte	0x03, 0x50
        /*002a*/ 	.short	0x0000


	//----- nvinfo : EIATTR_MAXREG_COUNT
	.align		4
        /*002c*/ 	.byte	0x03, 0x1b
        /*002e*/ 	.short	0x00ff


	//----- nvinfo : EIATTR_MERCURY_ISA_VERSION
	.align		4
        /*0030*/ 	.byte	0x03, 0x5f
        /*0032*/ 	.short	0x0101


	//----- nvinfo : EIATTR_VRC_CTA_INIT_COUNT
	.align		4
        /*0034*/ 	.byte	0x02, 0x4a
	.zero		1
	.zero		1


	//----- nvinfo : EIATTR_EXIT_INSTR_OFFSETS
	.align		4
        /*0038*/ 	.byte	0x04, 0x1c
        /*003a*/ 	.short	(.L_27 - .L_26)


	//   ....[0]....
.L_26:
        /*003c*/ 	.word	0x00000280


	//----- nvinfo : EIATTR_MAX_THREADS
	.align		4
.L_27:
        /*0040*/ 	.byte	0x04, 0x05
        /*0042*/ 	.short	(.L_29 - .L_28)
.L_28:
        /*0044*/ 	.word	0x00000004
        /*0048*/ 	.word	0x00000001
        /*004c*/ 	.word	0x00000001


	//----- nvinfo : EIATTR_CBANK_PARAM_SIZE
	.align		4
.L_29:
        /*0050*/ 	.byte	0x03, 0x19
        /*0052*/ 	.short	0x0010


	//----- nvinfo : EIATTR_PARAM_CBANK
	.align		4
        /*0054*/ 	.byte	0x04, 0x0a
        /*0056*/ 	.short	(.L_31 - .L_30)
	.align		4
.L_30:
        /*0058*/ 	.word	index@(.nv.constant0.default_function_kernel_1)
        /*005c*/ 	.short	0x0380
        /*005e*/ 	.short	0x0010


	//----- nvinfo : EIATTR_SW_WAR
	.align		4
.L_31:
        /*0060*/ 	.byte	0x04, 0x36
        /*0062*/ 	.short	(.L_33 - .L_32)
.L_32:
        /*0064*/ 	.word	0x00000008
.L_33:


//--------------------- .nv.info.default_function_kernel_2 --------------------------
	.section	.nv.info.default_function_kernel_2,"",@"SHT_CUDA_INFO"
	.sectionflags	@""
	.align	4


	//----- nvinfo : EIATTR_CUDA_API_VERSION
	.align		4
        /*0000*/ 	.byte	0x04, 0x37
        /*0002*/ 	.short	(.L_35 - .L_34)
.L_34:
        /*0004*/ 	.word	0x00000082


	//----- nvinfo : EIATTR_KPARAM_INFO
	.align		4
.L_35:
        /*0008*/ 	.byte	0x04, 0x17
        /*000a*/ 	.short	(.L_37 - .L_36)
.L_36:
        /*000c*/ 	.word	0x00000000
        /*0010*/ 	.short	0x0001
        /*0012*/ 	.short	0x0008
        /*0014*/ 	.byte	0x00, 0xf5, 0x21, 0x00


	//----- nvinfo : EIATTR_KPARAM_INFO
	.align		4
.L_37:
        /*0018*/ 	.byte	0x04, 0x17
        /*001a*/ 	.short	(.L_39 - .L_38)
.L_38:
        /*001c*/ 	.word	0x00000000
        /*0020*/ 	.short	0x0000
        /*0022*/ 	.short	0x0000
        /*0024*/ 	.byte	0x00, 0xf5, 0x21, 0x00


	//----- nvinfo : EIATTR_SPARSE_MMA_MASK
	.align		4
.L_39:
        /*0028*/ 	.byte	0x03, 0x50
        /*002a*/ 	.short	0x0000


	//----- nvinfo : EIATTR_MAXREG_COUNT
	.align		4
        /*002c*/ 	.byte	0x03, 0x1b
        /*002e*/ 	.short	0x00ff


	//----- nvinfo : EIATTR_MERCURY_ISA_VERSION
	.align		4
        /*0030*/ 	.byte	0x03, 0x5f
        /*0032*/ 	.short	0x0101


	//----- nvinfo : EIATTR_VRC_CTA_INIT_COUNT
	.align		4
        /*0034*/ 	.byte	0x02, 0x4a
	.zero		1
	.zero		1


	//----- nvinfo : EIATTR_EXIT_INSTR_OFFSETS
	.align		4
        /*0038*/ 	.byte	0x04, 0x1c
        /*003a*/ 	.short	(.L_41 - .L_40)


	//   ....[0]....
.L_40:
        /*003c*/ 	.word	0x000001e0


	//----- nvinfo : EIATTR_MAX_THREADS
	.align		4
.L_41:
        /*0040*/ 	.byte	0x04, 0x05
        /*0042*/ 	.short	(.L_43 - .L_42)
.L_42:
        /*0044*/ 	.word	0x00000020
        /*0048*/ 	.word	0x00000001
        /*004c*/ 	.word	0x00000001


	//----- nvinfo : EIATTR_CRS_STACK_SIZE
	.align		4
.L_43:
        /*0050*/ 	.byte	0x04, 0x1e
        /*0052*/ 	.short	(.L_45 - .L_44)
.L_44:
        /*0054*/ 	.word	0x00000000


	//----- nvinfo : EIATTR_CBANK_PARAM_SIZE
	.align		4
.L_45:
        /*0058*/ 	.byte	0x03, 0x19
        /*005a*/ 	.short	0x0010


	//----- nvinfo : EIATTR_PARAM_CBANK
	.align		4
        /*005c*/ 	.byte	0x04, 0x0a
        /*005e*/ 	.short	(.L_47 - .L_46)
	.align		4
.L_46:
        /*0060*/ 	.word	index@(.nv.constant0.default_function_kernel_2)
        /*0064*/ 	.short	0x0380
        /*0066*/ 	.short	0x0010


	//----- nvinfo : EIATTR_SW_WAR
	.align		4
.L_47:
        /*0068*/ 	.byte	0x04, 0x36
        /*006a*/ 	.short	(.L_49 - .L_48)
.L_48:
        /*006c*/ 	.word	0x00000008
.L_49:


//--------------------- .nv.info.default_function_kernel --------------------------
	.section	.nv.info.default_function_kernel,"",@"SHT_CUDA_INFO"
	.sectionflags	@""
	.align	4


	//----- nvinfo : EIATTR_CUDA_API_VERSION
	.align		4
        /*0000*/ 	.byte	0x04, 0x37
        /*0002*/ 	.short	(.L_51 - .L_50)
.L_50:
        /*0004*/ 	.word	0x00000082


	//----- nvinfo : EIATTR_KPARAM_INFO
	.align		4
.L_51:
        /*0008*/ 	.byte	0x04, 0x17
        /*000a*/ 	.short	(.L_53 - .L_52)
.L_52:
        /*000c*/ 	.word	0x00000000
        /*0010*/ 	.short	0x0001
        /*0012*/ 	.short	0x0008
        /*0014*/ 	.byte	0x00, 0xf5, 0x21, 0x00


	//----- nvinfo : EIATTR_KPARAM_INFO
	.align		4
.L_53:
        /*0018*/ 	.byte	0x04, 0x17
        /*001a*/ 	.short	(.L_55 - .L_54)
.L_54:
        /*001c*/ 	.word	0x00000000
        /*0020*/ 	.short	0x0000
        /*0022*/ 	.short	0x0000
        /*0024*/ 	.byte	0x00, 0xf5, 0x21, 0x00


	//----- nvinfo : EIATTR_SPARSE_MMA_MASK
	.align		4
.L_55:
        /*0028*/ 	.byte	0x03, 0x50
        /*002a*/ 	.short	0x0000


	//----- nvinfo : EIATTR_MAXREG_COUNT
	.align		4
        /*002c*/ 	.byte	0x03, 0x1b
        /*002e*/ 	.short	0x00ff


	//----- nvinfo : EIATTR_MERCURY_ISA_VERSION
	.align		4
        /*0030*/ 	.byte	0x03, 0x5f
        /*0032*/ 	.short	0x0101


	//----- nvinfo : EIATTR_VRC_CTA_INIT_COUNT
	.align		4
        /*0034*/ 	.byte	0x02, 0x4a
	.zero		1
	.zero		1


	//----- nvinfo : EIATTR_EXIT_INSTR_OFFSETS
	.align		4
        /*0038*/ 	.byte	0x04, 0x1c
        /*003a*/ 	.short	(.L_57 - .L_56)


	//   ....[0]....
.L_56:
        /*003c*/ 	.word	0x00000310


	//----- nvinfo : EIATTR_MAX_THREADS
	.align		4
.L_57:
        /*0040*/ 	.byte	0x04, 0x05
        /*0042*/ 	.short	(.L_59 - .L_58)
.L_58:
        /*0044*/ 	.word	0x00000008
        /*0048*/ 	.word	0x00000001
        /*004c*/ 	.word	0x00000001


	//----- nvinfo : EIATTR_CBANK_PARAM_SIZE
	.align		4
.L_59:
        /*0050*/ 	.byte	0x03, 0x19
        /*0052*/ 	.short	0x0010


	//----- nvinfo : EIATTR_PARAM_CBANK
	.align		4
        /*0054*/ 	.byte	0x04, 0x0a
        /*0056*/ 	.short	(.L_61 - .L_60)
	.align		4
.L_60:
        /*0058*/ 	.word	index@(.nv.constant0.default_function_kernel)
        /*005c*/ 	.short	0x0380
        /*005e*/ 	.short	0x0010


	//----- nvinfo : EIATTR_SW_WAR
	.align		4
.L_61:
        /*0060*/ 	.byte	0x04, 0x36
        /*0062*/ 	.short	(.L_63 - .L_62)
.L_62:
        /*0064*/ 	.word	0x00000008
.L_63:


//--------------------- .nv.callgraph             --------------------------
	.section	.nv.callgraph,"",@"SHT_CUDA_CALLGRAPH"
	.align	4
	.sectionentsize	8
	.align		4
        /*0000*/ 	.word	0x00000000
	.align		4
        /*0004*/ 	.word	0xffffffff
	.align		4
        /*0008*/ 	.word	0x00000000
	.align		4
        /*000c*/ 	.word	0xfffffffe
	.align		4
        /*0010*/ 	.word	0x00000000
	.align		4
        /*0014*/ 	.word	0xfffffffd
	.align		4
        /*0018*/ 	.word	0x00000000
	.align		4
        /*001c*/ 	.word	0xfffffffc


//--------------------- .text.default_function_kernel_1 --------------------------
	.section	.text.default_function_kernel_1,"ax",@progbits
	.align	128
        .global         default_function_kernel_1
        .type           default_function_kernel_1,@function
        .size           default_function_kernel_1,(.L_x_17 - default_function_kernel_1)
        .other          default_function_kernel_1,@"STO_CUDA_ENTRY STV_DEFAULT"
default_function_kernel_1:
.text.default_function_kernel_1:
[----:B------:R-:W-:Y:S01]  /*0000*/  LDC R1, c[0x0][0x37c] ;  /* 0x0000df00ff017b82 */ /* 0x000fe20000000800 */
[----:B------:R-:W0:Y:S07]  /*0010*/  S2R R5, SR_TID.X ;  /* 0x0000000000057919 */ /* 0x000e2e0000002100 */
[----:B------:R-:W1:Y:S01]  /*0020*/  S2UR UR4, SR_CTAID.X ;  /* 0x00000000000479c3 */ /* 0x000e620000002500 */
[----:B------:R-:W2:Y:S07]  /*0030*/  LDCU.64 UR6, c[0x0][0x358] ;  /* 0x00006b00ff0677ac */ /* 0x000eae0008000a00 */
[----:B------:R-:W3:Y:S01]  /*0040*/  LDC.64 R2, c[0x0][0x388] ;  /* 0x0000e200ff027b82 */ /* 0x000ee20000000a00 */
[----:B-1----:R-:W-:-:S06]  /*0050*/  USHF.L.U32 UR4, UR4, 0x2, URZ ;  /* 0x0000000204047899 */ /* 0x002fcc00080006ff */
[----:B0-----:R-:W-:-:S05]  /*0060*/  LOP3.LUT R5, R5, UR4, RZ, 0xfc, !PT ;  /* 0x0000000405057c12 */ /* 0x001fca000f8efcff */
[----:B---3--:R-:W-:-:S05]  /*0070*/  IMAD.WIDE.U32 R2, R5, 0x4, R2 ;  /* 0x0000000405027825 */ /* 0x008fca00078e0002 */
[----:B--2---:R0:W2:Y:S01]  /*0080*/  LDG.E.CONSTANT R0, desc[UR6][R2.64] ;  /* 0x0000000602007981 */ /* 0x0040a2000c1e9900 */
[----:B------:R-:W-:Y:S02]  /*0090*/  HFMA2 R7, -RZ, RZ, 1.75, 0 ;  /* 0x3f000000ff077431 */ /* 0x000fe400000001ff */
[----:B------:R-:W-:Y:S01]  /*00a0*/  HFMA2 R9, -RZ, RZ, 1.9599609375, 20144 ;  /* 0x3fd774ebff097431 */ /* 0x000fe200000001ff */
[----:B0-----:R-:W-:Y:S02]  /*00b0*/  MOV R3, 0x3d10ecef ;  /* 0x3d10ecef00037802 */ /* 0x001fe40000000f00 */
[C---:B--2---:R-:W-:Y:S01]  /*00c0*/  FFMA R4, |R0|.reuse, -R7, 0.5 ;  /* 0x3f00000000047423 */ /* 0x044fe20000000a07 */
[C---:B------:R-:W-:Y:S02]  /*00d0*/  FSETP.NEU.AND P1, PT, |R0|.reuse, 1, PT ;  /* 0x3f8000000000780b */ /* 0x040fe40003f2d200 */
[----:B------:R-:W-:Y:S01]  /*00e0*/  FSETP.GT.AND P0, PT, |R0|, 0.56000000238418579102, PT ;  /* 0x3f0f5c290000780b */ /* 0x000fe20003f04200 */
[----:B------:R-:W0:Y:S02]  /*00f0*/  MUFU.RSQ R7, R4 ;  /* 0x0000000400077308 */ /* 0x000e240000001400 */
[----:B0-----:R-:W-:Y:S01]  /*0100*/  FMUL R6, R4, R7 ;  /* 0x0000000704067220 */ /* 0x001fe20000400000 */
[----:B------:R-:W-:-:S04]  /*0110*/  FMUL R7, R7, -0.5 ;  /* 0xbf00000007077820 */ /* 0x000fc80000400000 */
[----:B------:R-:W-:-:S04]  /*0120*/  FFMA R7, R6, R7, 0.5 ;  /* 0x3f00000006077423 */ /* 0x000fc80000000007 */
[----:B------:R-:W-:-:S05]  /*0130*/  FFMA R7, R6, R7, R6 ;  /* 0x0000000706077223 */ /* 0x000fca0000000006 */
[----:B------:R-:W-:Y:S02]  /*0140*/  FSEL R7, R7, RZ, P1 ;  /* 0x000000ff07077208 */ /* 0x000fe40000800000 */
[----:B------:R-:W-:Y:S02]  /*0150*/  FSETP.GT.AND P1, PT, R0, 0.56000000238418579102, PT ;  /* 0x3f0f5c290000780b */ /* 0x000fe40003f24000 */
[----:B------:R-:W-:-:S04]  /*0160*/  FSEL R7, R7, |R0|, P0 ;  /* 0x4000000007077208 */ /* 0x000fc80000000000 */
[----:B------:R-:W-:-:S05]  /*0170*/  LOP3.LUT R7, R7, 0x80000000, R0, 0xb8, !PT ;  /* 0x8000000007077812 */ /* 0x000fca00078eb800 */
[----:B------:R-:W-:-:S04]  /*0180*/  FMUL R2, R7, R7 ;  /* 0x0000000707027220 */ /* 0x000fc80000400000 */
[----:B------:R-:W-:-:S04]  /*0190*/  FFMA R3, R2, R3, 0.016980519518256187439 ;  /* 0x3c8b1abb02037423 */ /* 0x000fc80000000003 */
[----:B------:R-:W-:-:S04]  /*01a0*/  FFMA R3, R2, R3, 0.030762933194637298584 ;  /* 0x3cfc028c02037423 */ /* 0x000fc80000000003 */
[----:B------:R-:W-:-:S04]  /*01b0*/  FFMA R3, R2, R3, 0.044709417968988418579 ;  /* 0x3d37213902037423 */ /* 0x000fc80000000003 */
[----:B------:R-:W-:-:S04]  /*01c0*/  FFMA R3, R2, R3, 0.074989043176174163818 ;  /* 0x3d9993db02037423 */ /* 0x000fc80000000003 */
[----:B------:R-:W-:-:S04]  /*01d0*/  FFMA R3, R2, R3, 0.16666707396507263184 ;  /* 0x3e2aaac602037423 */ /* 0x000fc80000000003 */
[----:B------:R-:W-:-:S04]  /*01e0*/  FMUL R2, R2, R3 ;  /* 0x0000000302027220 */ /* 0x000fc80000400000 */
[----:B------:R-:W-:Y:S02]  /*01f0*/  FFMA R7, R7, R2, R7 ;  /* 0x0000000207077223 */ /* 0x000fe40000000007 */
[----:B------:R-:W0:Y:S03]  /*0200*/  LDC.64 R2, c[0x0][0x380] ;  /* 0x0000e000ff027b82 */ /* 0x000e260000000a00 */
[----:B------:R-:W-:-:S05]  /*0210*/  FSEL R4, R7, -R7, P0 ;  /* 0x8000000707047208 */ /* 0x000fca0000000000 */
[----:B------:R-:W-:-:S04]  /*0220*/  @!P1 FFMA R7, R9, 0.93318945169448852539, R4 ;  /* 0x3f6ee58109079823 */ /* 0x000fc80000000004 */
[----:B------:R-:W-:-:S06]  /*0230*/  @P0 FADD R7, R7, R7 ;  /* 0x0000000707070221 */ /* 0x000fcc0000000000 */
[----:B------:R-:W1:Y:S01]  /*0240*/  FRND.CEIL R7, R7 ;  /* 0x0000000700077307 */ /* 0x000e620000209000 */
[----:B0-----:R-:W-:-:S04]  /*0250*/  IMAD.WIDE.U32 R2, R5, 0x4, R2 ;  /* 0x0000000405027825 */ /* 0x001fc800078e0002 */
[----:B-1----:R-:W-:-:S05]  /*0260*/  FMUL R5, R0, R7 ;  /* 0x0000000700057220 */ /* 0x002fca0000400000 */
[----:B------:R-:W-:Y:S01]  /*0270*/  STG.E desc[UR6][R2.64], R5 ;  /* 0x0000000502007986 */ /* 0x000fe2000c101906 */
[----:B------:R-:W-:Y:S05]  /*0280*/  EXIT ;  /* 0x000000000000794d */ /* 0x000fea0003800000 */
.L_x_0:
[----:B------:R-:W-:-:S00]  /*0290*/  BRA `(.L_x_0) ;  /* 0xfffffffc00fc7947 */ /* 0x000fc0000383ffff */
[----:B------:R-:W-:-:S00]  /*02a0*/  NOP ;  /* 0x0000000000007918 */ /* 0x000fc00000000000 */
        /* <DEDUP_REMOVED lines=13> */
.L_x_17:


//--------------------- .text.default_function_kernel_2 --------------------------
	.section	.text.default_function_kernel_2,"ax",@progbits
	.align	128
        .global         default_function_kernel_2
        .type           default_function_kernel_2,@function
        .size           default_function_kernel_2,(.L_x_16 - default_function_kernel_2)
        .other          default_function_kernel_2,@"STO_CUDA_ENTRY STV_DEFAULT"
default_function_kernel_2:
.text.default_function_kernel_2:
        /* <DEDUP_REMOVED lines=8> */
[----:B--2---:R-:W2:Y:S01]  /*0080*/  LDG.E.CONSTANT R3, desc[UR6][R4.64] ;  /* 0x0000000604037981 */ /* 0x004ea2000c1e9900 */
[----:B------:R-:W-:Y:S01]  /*0090*/  BSSY.RECONVERGENT B0, `(.L_x_1) ;  /* 0x0000011000007945 */ /* 0x000fe20003800200 */
[----:B--2---:R-:W-:Y:S01]  /*00a0*/  FMUL R6, R3, 1.4426950216293334961 ;  /* 0x3fb8aa3b03067820 */ /* 0x004fe20000400000 */
[----:B------:R-:W0:Y:S04]  /*00b0*/  MUFU.RCP R8, R3 ;  /* 0x0000000300087308 */ /* 0x000e280000001000 */
[----:B------:R-:W-:-:S13]  /*00c0*/  FSETP.GEU.AND P0, PT, R6, -126, PT ;  /* 0xc2fc00000600780b */ /* 0x000fda0003f0e000 */
[----:B------:R-:W-:Y:S01]  /*00d0*/  @!P0 FMUL R6, R6, 0.5 ;  /* 0x3f00000006068820 */ /* 0x000fe20000400000 */
[----:B0-----:R-:W-:-:S03]  /*00e0*/  FFMA R7, -R3, R8, 1 ;  /* 0x3f80000003077423 */ /* 0x001fc60000000108 */
[----:B------:R-:W0:Y:S01]  /*00f0*/  MUFU.EX2 R0, R6 ;  /* 0x0000000600007308 */ /* 0x000e220000000800 */
[----:B------:R-:W-:Y:S01]  /*0100*/  FFMA R7, R8, R7, R8 ;  /* 0x0000000708077223 */ /* 0x000fe20000000008 */
[----:B0-----:R-:W-:-:S06]  /*0110*/  @!P0 FMUL R0, R0, R0 ;  /* 0x0000000000008220 */ /* 0x001fcc0000400000 */
[----:B------:R-:W0:Y:S01]  /*0120*/  FCHK P0, R0, R3 ;  /* 0x0000000300007302 */ /* 0x000e220000000000 */
[----:B------:R-:W-:-:S04]  /*0130*/  FFMA R8, R0, R7, RZ ;  /* 0x0000000700087223 */ /* 0x000fc800000000ff */
[----:B------:R-:W-:-:S04]  /*0140*/  FFMA R4, -R3, R8, R0 ;  /* 0x0000000803047223 */ /* 0x000fc80000000100 */
[----:B------:R-:W-:Y:S01]  /*0150*/  FFMA R7, R7, R4, R8 ;  /* 0x0000000407077223 */ /* 0x000fe20000000008 */
[----:B0-----:R-:W-:Y:S06]  /*0160*/  @!P0 BRA `(.L_x_2) ;  /* 0x00000000000c8947 */ /* 0x001fec0003800000 */
[----:B------:R-:W-:-:S07]  /*0170*/  MOV R11, 0x190 ;  /* 0x00000190000b7802 */ /* 0x000fce0000000f00 */
[----:B------:R-:W-:Y:S05]  /*0180*/  CALL.REL.NOINC `($__internal_0_$__cuda_sm3x_div_rn_noftz_f32_slowpath) ;  /* 0x0000000000187944 */ /* 0x000fea0003c00000 */
[----:B------:R-:W-:-:S07]  /*0190*/  IMAD.MOV.U32 R7, RZ, RZ, R3 ;  /* 0x000000ffff077224 */ /* 0x000fce00078e0003 */
.L_x_2:
[----:B------:R-:W-:Y:S05]  /*01a0*/  BSYNC.RECONVERGENT B0 ;  /* 0x0000000000007941 */ /* 0x000fea0003800200 */
.L_x_1:
[----:B------:R-:W0:Y:S02]  /*01b0*/  LDC.64 R4, c[0x0][0x380] ;  /* 0x0000e000ff047b82 */ /* 0x000e240000000a00 */
[----:B0-----:R-:W-:-:S05]  /*01c0*/  IMAD.WIDE.U32 R2, R2, 0x4, R4 ;  /* 0x0000000402027825 */ /* 0x001fca00078e0004 */
[----:B------:R-:W-:Y:S01]  /*01d0*/  STG.E desc[UR6][R2.64], R7 ;  /* 0x0000000702007986 */ /* 0x000fe2000c101906 */
[----:B------:R-:W-:Y:S05]  /*01e0*/  EXIT ;  /* 0x000000000000794d */ /* 0x000fea0003800000 */
        .weak           $__internal_0_$__cuda_sm3x_div_rn_noftz_f32_slowpath
        .type           $__internal_0_$__cuda_sm3x_div_rn_noftz_f32_slowpath,@function
        .size           $__internal_0_$__cuda_sm3x_div_rn_noftz_f32_slowpath,(.L_x_16 - $__internal_0_$__cuda_sm3x_div_rn_noftz_f32_slowpath)
$__internal_0_$__cuda_sm3x_div_rn_noftz_f32_slowpath:
[--C-:B------:R-:W-:Y:S01]  /*01f0*/  SHF.R.U32.HI R5, RZ, 0x17, R3.reuse ;  /* 0x00000017ff057819 */ /* 0x100fe20000011603 */
[----:B------:R-:W-:Y:S01]  /*0200*/  BSSY.RECONVERGENT B1, `(.L_x_3) ;  /* 0x0000064000017945 */ /* 0x000fe20003800200 */
[--C-:B------:R-:W-:Y:S01]  /*0210*/  SHF.R.U32.HI R4, RZ, 0x17, R0.reuse ;  /* 0x00000017ff047819 */ /* 0x100fe20000011600 */
[----:B------:R-:W-:Y:S01]  /*0220*/  IMAD.MOV.U32 R6, RZ, RZ, R0 ;  /* 0x000000ffff067224 */ /* 0x000fe200078e0000 */
[----:B------:R-:W-:Y:S01]  /*0230*/  LOP3.LUT R5, R5, 0xff, RZ, 0xc0, !PT ;  /* 0x000000ff05057812 */ /* 0x000fe200078ec0ff */
[----:B------:R-:W-:Y:S01]  /*0240*/  IMAD.MOV.U32 R7, RZ, RZ, R3 ;  /* 0x000000ffff077224 */ /* 0x000fe200078e0003 */
[----:B------:R-:W-:-:S03]  /*0250*/  LOP3.LUT R4, R4, 0xff, RZ, 0xc0, !PT ;  /* 0x000000ff04047812 */ /* 0x000fc600078ec0ff */
[----:B------:R-:W-:Y:S02]  /*0260*/  VIADD R10, R5, 0xffffffff ;  /* 0xffffffff050a7836 */ /* 0x000fe40000000000 */
[----:B------:R-:W-:-:S03]  /*0270*/  VIADD R9, R4, 0xffffffff ;  /* 0xffffffff04097836 */ /* 0x000fc60000000000 */
[----:B------:R-:W-:-:S04]  /*0280*/  ISETP.GT.U32.AND P0, PT, R10, 0xfd, PT ;  /* 0x000000fd0a00780c */ /* 0x000fc80003f04070 */
[----:B------:R-:W-:-:S13]  /*0290*/  ISETP.GT.U32.OR P0, PT, R9, 0xfd, P0 ;  /* 0x000000fd0900780c */ /* 0x000fda0000704470 */
[----:B------:R-:W-:Y:S01]  /*02a0*/  @!P0 IMAD.MOV.U32 R8, RZ, RZ, RZ ;  /* 0x000000ffff088224 */ /* 0x000fe200078e00ff */
[----:B------:R-:W-:Y:S06]  /*02b0*/  @!P0 BRA `(.L_x_4) ;  /* 0x00000000005c8947 */ /* 0x000fec0003800000 */
[----:B------:R-:W-:Y:S02]  /*02c0*/  FSETP.GTU.FTZ.AND P0, PT, |R0|, +INF , PT ;  /* 0x7f8000000000780b */ /* 0x000fe40003f1c200 */
[----:B------:R-:W-:-:S04]  /*02d0*/  FSETP.GTU.FTZ.AND P1, PT, |R3|, +INF , PT ;  /* 0x7f8000000300780b */ /* 0x000fc80003f3c200 */
[----:B------:R-:W-:-:S13]  /*02e0*/  PLOP3.LUT P0, PT, P0, P1, PT, 0xf8, 0x8f ;  /* 0x00000000008f781c */ /* 0x000fda0000703f70 */
[----:B------:R-:W-:Y:S05]  /*02f0*/  @P0 BRA `(.L_x_5) ;  /* 0x00000004004c0947 */ /* 0x000fea0003800000 */
[----:B------:R-:W-:-:S13]  /*0300*/  LOP3.LUT P0, RZ, R7, 0x7fffffff, R6, 0xc8, !PT ;  /* 0x7fffffff07ff7812 */ /* 0x000fda000780c806 */
[----:B------:R-:W-:Y:S05]  /*0310*/  @!P0 BRA `(.L_x_6) ;  /* 0x00000004003c8947 */ /* 0x000fea0003800000 */
[C---:B------:R-:W-:Y:S02]  /*0320*/  FSETP.NEU.FTZ.AND P2, PT, |R0|.reuse, +INF , PT ;  /* 0x7f8000000000780b */ /* 0x040fe40003f5d200 */
[----:B------:R-:W-:Y:S02]  /*0330*/  FSETP.NEU.FTZ.AND P1, PT, |R3|, +INF , PT ;  /* 0x7f8000000300780b */ /* 0x000fe40003f3d200 */
[----:B------:R-:W-:-:S11]  /*0340*/  FSETP.NEU.FTZ.AND P0, PT, |R0|, +INF , PT ;  /* 0x7f8000000000780b */ /* 0x000fd60003f1d200 */
[----:B------:R-:W-:Y:S05]  /*0350*/  @!P1 BRA !P2, `(.L_x_6) ;  /* 0x00000004002c9947 */ /* 0x000fea0005000000 */
[----:B------:R-:W-:-:S04]  /*0360*/  LOP3.LUT P2, RZ, R6, 0x7fffffff, RZ, 0xc0, !PT ;  /* 0x7fffffff06ff7812 */ /* 0x000fc8000784c0ff */
[----:B------:R-:W-:-:S13]  /*0370*/  PLOP3.LUT P1, PT, P1, P2, PT, 0x2f, 0xf2 ;  /* 0x0000000000f2781c */ /* 0x000fda0000f24577 */
[----:B------:R-:W-:Y:S05]  /*0380*/  @P1 BRA `(.L_x_7) ;  /* 0x0000000400181947 */ /* 0x000fea0003800000 */
[----:B------:R-:W-:-:S04]  /*0390*/  LOP3.LUT P1, RZ, R7, 0x7fffffff, RZ, 0xc0, !PT ;  /* 0x7fffffff07ff7812 */ /* 0x000fc8000782c0ff */
[----:B------:R-:W-:-:S13]  /*03a0*/  PLOP3.LUT P0, PT, P0, P1, PT, 0x2f, 0xf2 ;  /* 0x0000000000f2781c */ /* 0x000fda0000702577 */
[----:B------:R-:W-:Y:S05]  /*03b0*/  @P0 BRA `(.L_x_8) ;  /* 0x0000000400000947 */ /* 0x000fea0003800000 */
[----:B------:R-:W-:Y:S02]  /*03c0*/  ISETP.GE.AND P0, PT, R9, RZ, PT ;  /* 0x000000ff0900720c */ /* 0x000fe40003f06270 */
[----:B------:R-:W-:-:S11]  /*03d0*/  ISETP.GE.AND P1, PT, R10, RZ, PT ;  /* 0x000000ff0a00720c */ /* 0x000fd60003f26270 */
[----:B------:R-:W-:Y:S02]  /*03e0*/  @P0 IMAD.MOV.U32 R8, RZ, RZ, RZ ;  /* 0x000000ffff080224 */ /* 0x000fe400078e00ff */
[----:B------:R-:W-:Y:S01]  /*03f0*/  @!P0 FFMA R6, R0, 1.84467440737095516160e+19, RZ ;  /* 0x5f80000000068823 */ /* 0x000fe200000000ff */
[----:B------:R-:W-:Y:S02]  /*0400*/  @!P0 IMAD.MOV.U32 R8, RZ, RZ, -0x40 ;  /* 0xffffffc0ff088424 */ /* 0x000fe400078e00ff */
[----:B------:R-:W-:Y:S02]  /*0410*/  @!P1 FFMA R7, R3, 1.84467440737095516160e+19, RZ ;  /* 0x5f80000003079823 */ /* 0x000fe400000000ff */
[----:B------:R-:W-:-:S07]  /*0420*/  @!P1 VIADD R8, R8, 0x40 ;  /* 0x0000004008089836 */ /* 0x000fce0000000000 */
.L_x_4:
[----:B------:R-:W-:Y:S01]  /*0430*/  LEA R0, R5, 0xc0800000, 0x17 ;  /* 0xc080000005007811 */ /* 0x000fe200078eb8ff */
[----:B------:R-:W-:Y:S01]  /*0440*/  VIADD R4, R4, 0xffffff81 ;  /* 0xffffff8104047836 */ /* 0x000fe20000000000 */
[----:B------:R-:W-:Y:S03]  /*0450*/  BSSY.RECONVERGENT B2, `(.L_x_9) ;  /* 0x0000035000027945 */ /* 0x000fe60003800200 */
[----:B------:R-:W-:Y:S01]  /*0460*/  IMAD.IADD R7, R7, 0x1, -R0 ;  /* 0x0000000107077824 */ /* 0x000fe200078e0a00 */
[C---:B------:R-:W-:Y:S01]  /*0470*/  IADD3 R5, PT, PT, R4.reuse, 0x7f, -R5 ;  /* 0x0000007f04057810 */ /* 0x040fe20007ffe805 */
[----:B------:R-:W-:Y:S02]  /*0480*/  IMAD R0, R4, -0x800000, R6 ;  /* 0xff80000004007824 */ /* 0x000fe400078e0206 */
[----:B------:R-:W0:Y:S01]  /*0490*/  MUFU.RCP R3, R7 ;  /* 0x0000000700037308 */ /* 0x000e220000001000 */
[----:B------:R-:W-:Y:S01]  /*04a0*/  FADD.FTZ R9, -R7, -RZ ;  /* 0x800000ff07097221 */ /* 0x000fe20000010100 */
[----:B------:R-:W-:-:S03]  /*04b0*/  IMAD.IADD R5, R5, 0x1, R8 ;  /* 0x0000000105057824 */ /* 0x000fc600078e0208 */
[----:B0-----:R-:W-:-:S04]  /*04c0*/  FFMA R10, R3, R9, 1 ;  /* 0x3f800000030a7423 */ /* 0x001fc80000000009 */
[----:B------:R-:W-:-:S04]  /*04d0*/  FFMA R10, R3, R10, R3 ;  /* 0x0000000a030a7223 */ /* 0x000fc80000000003 */
[----:B------:R-:W-:-:S04]  /*04e0*/  FFMA R3, R0, R10, RZ ;  /* 0x0000000a00037223 */ /* 0x000fc800000000ff */
[----:B------:R-:W-:-:S04]  /*04f0*/  FFMA R6, R9, R3, R0 ;  /* 0x0000000309067223 */ /* 0x000fc80000000000 */
[----:B------:R-:W-:-:S04]  /*0500*/  FFMA R13, R10, R6, R3 ;  /* 0x000000060a0d7223 */ /* 0x000fc80000000003 */
[----:B------:R-:W-:-:S04]  /*0510*/  FFMA R6, R9, R13, R0 ;  /* 0x0000000d09067223 */ /* 0x000fc80000000000 */
[----:B------:R-:W-:-:S05]  /*0520*/  FFMA R3, R10, R6, R13 ;  /* 0x000000060a037223 */ /* 0x000fca000000000d */
[----:B------:R-:W-:-:S04]  /*0530*/  SHF.R.U32.HI R0, RZ, 0x17, R3 ;  /* 0x00000017ff007819 */ /* 0x000fc80000011603 */
[----:B------:R-:W-:-:S05]  /*0540*/  LOP3.LUT R0, R0, 0xff, RZ, 0xc0, !PT ;  /* 0x000000ff00007812 */ /* 0x000fca00078ec0ff */
[----:B------:R-:W-:-:S04]  /*0550*/  IMAD.IADD R8, R0, 0x1, R5 ;  /* 0x0000000100087824 */ /* 0x000fc800078e0205 */
[----:B------:R-:W-:-:S05]  /*0560*/  VIADD R0, R8, 0xffffffff ;  /* 0xffffffff08007836 */ /* 0x000fca0000000000 */
[----:B------:R-:W-:-:S13]  /*0570*/  ISETP.GE.U32.AND P0, PT, R0, 0xfe, PT ;  /* 0x000000fe0000780c */ /* 0x000fda0003f06070 */
[----:B------:R-:W-:Y:S05]  /*0580*/  @!P0 BRA `(.L_x_10) ;  /* 0x0000000000808947 */ /* 0x000fea0003800000 */
[----:B------:R-:W-:-:S13]  /*0590*/  ISETP.GT.AND P0, PT, R8, 0xfe, PT ;  /* 0x000000fe0800780c */ /* 0x000fda0003f04270 */
[----:B------:R-:W-:Y:S05]  /*05a0*/  @P0 BRA `(.L_x_11) ;  /* 0x00000000006c0947 */ /* 0x000fea0003800000 */
[----:B------:R-:W-:-:S13]  /*05b0*/  ISETP.GE.AND P0, PT, R8, 0x1, PT ;  /* 0x000000010800780c */ /* 0x000fda0003f06270 */
[----:B------:R-:W-:Y:S05]  /*05c0*/  @P0 BRA `(.L_x_12) ;  /* 0x0000000000740947 */ /* 0x000fea0003800000 */
[----:B------:R-:W-:Y:S02]  /*05d0*/  ISETP.GE.AND P0, PT, R8, -0x18, PT ;  /* 0xffffffe80800780c */ /* 0x000fe40003f06270 */
[----:B------:R-:W-:-:S11]  /*05e0*/  LOP3.LUT R3, R3, 0x80000000, RZ, 0xc0, !PT ;  /* 0x8000000003037812 */ /* 0x000fd600078ec0ff */
[----:B------:R-:W-:Y:S05]  /*05f0*/  @!P0 BRA `(.L_x_12) ;  /* 0x0000000000688947 */ /* 0x000fea0003800000 */
[-CC-:B------:R-:W-:Y:S01]  /*0600*/  FFMA.RZ R0, R10, R6.reuse, R13.reuse ;  /* 0x000000060a007223 */ /* 0x180fe2000000c00d */
[----:B------:R-:W-:Y:S02]  /*0610*/  VIADD R7, R8, 0x20 ;  /* 0x0000002008077836 */ /* 0x000fe40000000000 */
[-CC-:B------:R-:W-:Y:S01]  /*0620*/  FFMA.RM R5, R10, R6.reuse, R13.reuse ;  /* 0x000000060a057223 */ /* 0x180fe2000000400d */
[----:B------:R-:W-:Y:S02]  /*0630*/  ISETP.NE.AND P2, PT, R8, RZ, PT ;  /* 0x000000ff0800720c */ /* 0x000fe40003f45270 */
[----:B------:R-:W-:Y:S01]  /*0640*/  LOP3.LUT R4, R0, 0x7fffff, RZ, 0xc0, !PT ;  /* 0x007fffff00047812 */ /* 0x000fe200078ec0ff */
[----:B------:R-:W-:Y:S01]  /*0650*/  FFMA.RP R0, R10, R6, R13 ;  /* 0x000000060a007223 */ /* 0x000fe2000000800d */
[----:B------:R-:W-:Y:S01]  /*0660*/  IMAD.MOV R6, RZ, RZ, -R8 ;  /* 0x000000ffff067224 */ /* 0x000fe200078e0a08 */
[----:B------:R-:W-:Y:S02]  /*0670*/  ISETP.NE.AND P1, PT, R8, RZ, PT ;  /* 0x000000ff0800720c */ /* 0x000fe40003f25270 */
[----:B------:R-:W-:-:S02]  /*0680*/  LOP3.LUT R4, R4, 0x800000, RZ, 0xfc, !PT ;  /* 0x0080000004047812 */ /* 0x000fc400078efcff */
[----:B------:R-:W-:Y:S02]  /*0690*/  FSETP.NEU.FTZ.AND P0, PT, R0, R5, PT ;  /* 0x000000050000720b */ /* 0x000fe40003f1d000 */
[----:B------:R-:W-:Y:S02]  /*06a0*/  SHF.L.U32 R7, R4, R7, RZ ;  /* 0x0000000704077219 */ /* 0x000fe400000006ff */
[----:B------:R-:W-:Y:S02]  /*06b0*/  SEL R5, R6, RZ, P2 ;  /* 0x000000ff06057207 */ /* 0x000fe40001000000 */
[----:B------:R-:W-:Y:S02]  /*06c0*/  ISETP.NE.AND P1, PT, R7, RZ, P1 ;  /* 0x000000ff0700720c */ /* 0x000fe40000f25270 */
[----:B------:R-:W-:Y:S02]  /*06d0*/  SHF.R.U32.HI R5, RZ, R5, R4 ;  /* 0x00000005ff057219 */ /* 0x000fe40000011604 */
[----:B------:R-:W-:-:S02]  /*06e0*/  PLOP3.LUT P0, PT, P0, P1, PT, 0xf8, 0x8f ;  /* 0x00000000008f781c */ /* 0x000fc40000703f70 */
[----:B------:R-:W-:Y:S02]  /*06f0*/  SHF.R.U32.HI R7, RZ, 0x1, R5 ;  /* 0x00000001ff077819 */ /* 0x000fe40000011605 */
[----:B------:R-:W-:-:S04]  /*0700*/  SEL R0, RZ, 0x1, !P0 ;  /* 0x00000001ff007807 */ /* 0x000fc80004000000 */
[----:B------:R-:W-:-:S04]  /*0710*/  LOP3.LUT R0, R0, 0x1, R7, 0xf8, !PT ;  /* 0x0000000100007812 */ /* 0x000fc800078ef807 */
[----:B------:R-:W-:-:S05]  /*0720*/  LOP3.LUT R0, R0, R5, RZ, 0xc0, !PT ;  /* 0x0000000500007212 */ /* 0x000fca00078ec0ff */
[----:B------:R-:W-:-:S05]  /*0730*/  IMAD.IADD R0, R7, 0x1, R0 ;  /* 0x0000000107007824 */ /* 0x000fca00078e0200 */
[----:B------:R-:W-:Y:S01]  /*0740*/  LOP3.LUT R3, R0, R3, RZ, 0xfc, !PT ;  /* 0x0000000300037212 */ /* 0x000fe200078efcff */
[----:B------:R-:W-:Y:S06]  /*0750*/  BRA `(.L_x_12) ;  /* 0x0000000000107947 */ /* 0x000fec0003800000 */
.L_x_11:
[----:B------:R-:W-:-:S04]  /*0760*/  LOP3.LUT R3, R3, 0x80000000, RZ, 0xc0, !PT ;  /* 0x8000000003037812 */ /* 0x000fc800078ec0ff */
[----:B------:R-:W-:Y:S01]  /*0770*/  LOP3.LUT R3, R3, 0x7f800000, RZ, 0xfc, !PT ;  /* 0x7f80000003037812 */ /* 0x000fe200078efcff */
[----:B------:R-:W-:Y:S06]  /*0780*/  BRA `(.L_x_12) ;  /* 0x0000000000047947 */ /* 0x000fec0003800000 */
.L_x_10:
[----:B------:R-:W-:-:S07]  /*0790*/  IMAD R3, R5, 0x800000, R3 ;  /* 0x0080000005037824 */ /* 0x000fce00078e0203 */
.L_x_12:
[----:B------:R-:W-:Y:S05]  /*07a0*/  BSYNC.RECONVERGENT B2 ;  /* 0x0000000000027941 */ /* 0x000fea0003800200 */
.L_x_9:
[----:B------:R-:W-:Y:S05]  /*07b0*/  BRA `(.L_x_13) ;  /* 0x0000000000207947 */ /* 0x000fea0003800000 */
.L_x_8:
[----:B------:R-:W-:-:S04]  /*07c0*/  LOP3.LUT R3, R7, 0x80000000, R6, 0x48, !PT ;  /* 0x8000000007037812 */ /* 0x000fc800078e4806 */
[----:B------:R-:W-:Y:S01]  /*07d0*/  LOP3.LUT R3, R3, 0x7f800000, RZ, 0xfc, !PT ;  /* 0x7f80000003037812 */ /* 0x000fe200078efcff */
[----:B------:R-:W-:Y:S06]  /*07e0*/  BRA `(.L_x_13) ;  /* 0x0000000000147947 */ /* 0x000fec0003800000 */
.L_x_7:
[----:B------:R-:W-:Y:S01]  /*07f0*/  LOP3.LUT R3, R7, 0x80000000, R6, 0x48, !PT ;  /* 0x8000000007037812 */ /* 0x000fe200078e4806 */
[----:B------:R-:W-:Y:S06]  /*0800*/  BRA `(.L_x_13) ;  /* 0x00000000000c7947 */ /* 0x000fec0003800000 */
.L_x_6:
[----:B------:R-:W0:Y:S01]  /*0810*/  MUFU.RSQ R3, -QNAN ;  /* 0xffc0000000037908 */ /* 0x000e220000001400 */
[----:B------:R-:W-:Y:S05]  /*0820*/  BRA `(.L_x_13) ;  /* 0x0000000000047947 */ /* 0x000fea0003800000 */
.L_x_5:
[----:B------:R-:W-:-:S07]  /*0830*/  FADD.FTZ R3, R0, R3 ;  /* 0x0000000300037221 */ /* 0x000fce0000010000 */
.L_x_13:
[----:B------:R-:W-:Y:S05]  /*0840*/  BSYNC.RECONVERGENT B1 ;  /* 0x0000000000017941 */ /* 0x000fea0003800200 */
.L_x_3:
[----:B------:R-:W-:Y:S02]  /*0850*/  IMAD.MOV.U32 R4, RZ, RZ, R11 ;  /* 0x000000ffff047224 */ /* 0x000fe400078e000b */
[----:B------:R-:W-:-:S04]  /*0860*/  IMAD.MOV.U32 R5, RZ, RZ, 0x0 ;  /* 0x00000000ff057424 */ /* 0x000fc800078e00ff */
[----:B0-----:R-:W-:Y:S05]  /*0870*/  RET.REL.NODEC R4 `(default_function_kernel_2) ;  /* 0xfffffff404e07950 */ /* 0x001fea0003c3ffff */
.L_x_14:
        /* <DEDUP_REMOVED lines=16> */
.L_x_16:


//--------------------- .text.default_function_kernel --------------------------
	.section	.text.default_function_kernel,"ax",@progbits
	.align	128
        .global         default_function_kernel
        .type           default_function_kernel,@function
        .size           default_function_kernel,(.L_x_19 - default_function_kernel)
        .other          default_function_kernel,@"STO_CUDA_ENTRY STV_DEFAULT"
default_function_kernel:
.text.default_function_kernel:
        /* <DEDUP_REMOVED lines=9> */
[----:B------:R-:W-:Y:S01]  /*0090*/  HFMA2 R8, -RZ, RZ, 1.625, 0 ;  /* 0x3e800000ff087431 */ /* 0x000fe200000001ff */
[----:B------:R-:W-:Y:S01]  /*00a0*/  MOV R9, 0x3d39bf78 ;  /* 0x3d39bf7800097802 */ /* 0x000fe20000000f00 */
[C---:B--2---:R-:W-:Y:S01]  /*00b0*/  FADD R4, -|R0|.reuse, 1 ;  /* 0x3f80000000047421 */ /* 0x044fe20000000300 */
[----:B------:R-:W-:-:S05]  /*00c0*/  FSETP.GT.AND P0, PT, |R0|, 8.50705917302346158658e+37, PT ;  /* 0x7e8000000000780b */ /* 0x000fca0003f04200 */
[----:B------:R-:W0:Y:S02]  /*00d0*/  MUFU.RCP R4, R4 ;  /* 0x0000000400047308 */ /* 0x000e240000001000 */
[----:B0-----:R-:W-:-:S04]  /*00e0*/  FADD R7, R4, R4 ;  /* 0x0000000404077221 */ /* 0x001fc80000000000 */
[----:B------:R-:W-:-:S05]  /*00f0*/  FMUL R7, |R0|, R7 ;  /* 0x0000000700077220 */ /* 0x000fca0000400200 */
[----:B------:R-:W-:-:S04]  /*0100*/  FSEL R7, R7, -2, !P0 ;  /* 0xc000000007077808 */ /* 0x000fc80004000000 */
[C---:B------:R-:W-:Y:S01]  /*0110*/  ISETP.GE.U32.AND P0, PT, R7.reuse, 0x7f800000, PT ;  /* 0x7f8000000700780c */ /* 0x040fe20003f06070 */
[----:B------:R-:W-:-:S03]  /*0120*/  FADD.RZ R6, R7, 1 ;  /* 0x3f80000007067421 */ /* 0x000fc6000000c000 */
[----:B------:R-:W-:Y:S02]  /*0130*/  ISETP.GT.AND P1, PT, R7, -0x40800000, P0 ;  /* 0xbf8000000700780c */ /* 0x000fe40000724270 */
[----:B------:R-:W-:-:S04]  /*0140*/  IADD3 R6, PT, PT, R6, -0x3f400000, RZ ;  /* 0xc0c0000006067810 */ /* 0x000fc80007ffe0ff */
[----:B------:R-:W-:-:S04]  /*0150*/  LOP3.LUT R6, R6, 0xff800000, RZ, 0xc0, !PT ;  /* 0xff80000006067812 */ /* 0x000fc800078ec0ff */
[----:B------:R-:W-:Y:S02]  /*0160*/  IADD3 R3, PT, PT, -R6, 0x40800000, RZ ;  /* 0x4080000006037810 */ /* 0x000fe40007ffe1ff */
[-C--:B------:R-:W-:Y:S02]  /*0170*/  IADD3 R2, PT, PT, R7, -R6.reuse, RZ ;  /* 0x8000000607027210 */ /* 0x080fe40007ffe0ff */
[----:B------:R-:W-:Y:S01]  /*0180*/  I2FP.F32.S32 R6, R6 ;  /* 0x0000000600067245 */ /* 0x000fe20000201400 */
[----:B------:R-:W-:-:S04]  /*0190*/  FFMA R3, R3, R8, -1 ;  /* 0xbf80000003037423 */ /* 0x000fc80000000008 */
[----:B------:R-:W-:Y:S01]  /*01a0*/  FADD R4, R2, R3 ;  /* 0x0000000302047221 */ /* 0x000fe20000000000 */
[----:B------:R-:W-:-:S03]  /*01b0*/  FMUL R6, R6, 1.1920928955078125e-07 ;  /* 0x3400000006067820 */ /* 0x000fc60000400000 */
[----:B------:R-:W-:-:S04]  /*01c0*/  FFMA R3, R4, -R9, 0.10546888411045074463 ;  /* 0x3dd8001204037423 */ /* 0x000fc80000000809 */
[----:B------:R-:W-:-:S04]  /*01d0*/  FFMA R3, R4, R3, -0.13229703903198242188 ;  /* 0xbe0778e004037423 */ /* 0x000fc80000000003 */
[----:B------:R-:W-:-:S04]  /*01e0*/  FFMA R3, R4, R3, 0.14491446316242218018 ;  /* 0x3e14647504037423 */ /* 0x000fc80000000003 */
[----:B------:R-:W-:-:S04]  /*01f0*/  FFMA R3, R4, R3, -0.16641564667224884033 ;  /* 0xbe2a68dd04037423 */ /* 0x000fc80000000003 */
[----:B------:R-:W-:-:S04]  /*0200*/  FFMA R3, R4, R3, 0.19988867640495300293 ;  /* 0x3e4caf9e04037423 */ /* 0x000fc80000000003 */
[----:B------:R-:W-:-:S04]  /*0210*/  FFMA R3, R4, R3, -0.25000196695327758789 ;  /* 0xbe80004204037423 */ /* 0x000fc80000000003 */
[----:B------:R-:W-:-:S04]  /*0220*/  FFMA R3, R4, R3, 0.33333510160446166992 ;  /* 0x3eaaaae604037423 */ /* 0x000fc80000000003 */
[C---:B------:R-:W-:Y:S02]  /*0230*/  FFMA R9, R4.reuse, R3, -0.5 ;  /* 0xbf00000004097423 */ /* 0x040fe40000000003 */
[----:B------:R-:W0:Y:S02]  /*0240*/  LDC.64 R2, c[0x0][0x380] ;  /* 0x0000e000ff027b82 */ /* 0x000e240000000a00 */
[----:B------:R-:W-:-:S04]  /*0250*/  FMUL R9, R4, R9 ;  /* 0x0000000904097220 */ /* 0x000fc80000400000 */
[----:B------:R-:W-:Y:S01]  /*0260*/  FFMA R9, R4, R9, R4 ;  /* 0x0000000904097223 */ /* 0x000fe20000000004 */
[----:B------:R-:W-:-:S03]  /*0270*/  @P0 MOV R4, 0x7f800000 ;  /* 0x7f80000000040802 */ /* 0x000fc60000000f00 */
[----:B------:R-:W-:Y:S01]  /*0280*/  FFMA R6, R6, 0.69314718246459960938, R9 ;  /* 0x3f31721806067823 */ /* 0x000fe20000000009 */
[----:B------:R-:W-:Y:S02]  /*0290*/  HFMA2 R9, -RZ, RZ, 1.75, 0 ;  /* 0x3f000000ff097431 */ /* 0x000fe400000001ff */
[C---:B------:R-:W-:Y:S01]  /*02a0*/  @P1 FFMA R6, R7.reuse, R4, +INF ;  /* 0x7f80000007061423 */ /* 0x040fe20000000004 */
[----:B------:R-:W-:-:S04]  /*02b0*/  @P0 FSETP.NEU.AND P1, PT, R7, RZ, PT ;  /* 0x000000ff0700020b */ /* 0x000fc80003f2d000 */
[----:B------:R-:W-:Y:S02]  /*02c0*/  @P0 FSEL R6, R6, -RZ, P1 ;  /* 0x800000ff06060208 */ /* 0x000fe40000800000 */
[----:B------:R-:W-:Y:S01]  /*02d0*/  LOP3.LUT R7, R9, 0x80000000, R0, 0xb8, !PT ;  /* 0x8000000009077812 */ /* 0x000fe200078eb800 */
[----:B0-----:R-:W-:-:S04]  /*02e0*/  IMAD.WIDE.U32 R2, R5, 0x4, R2 ;  /* 0x0000000405027825 */ /* 0x001fc800078e0002 */
[----:B------:R-:W-:-:S05]  /*02f0*/  FMUL R7, R7, R6 ;  /* 0x0000000607077220 */ /* 0x000fca0000400000 */
[----:B------:R-:W-:Y:S01]  /*0300*/  STG.E desc[UR6][R2.64], R7 ;  /* 0x0000000702007986 */ /* 0x000fe2000c101906 */
[----:B------:R-:W-:Y:S05]  /*0310*/  EXIT ;  /* 0x000000000000794d */ /* 0x000fea0003800000 */
.L_x_15:
        /* <DEDUP_REMOVED lines=14> */
.L_x_19:


//--------------------- .nv.shared.reserved.0     --------------------------
	.section	.nv.shared.reserved.0,"aw",@nobits
	.weak		__nv_reservedSMEM_offset_0_alias
	.size		__nv_reservedSMEM_offset_0_alias, 0, 64
	.other		__nv_reservedSMEM_offset_0_alias,@"STO_CUDA_RESERVED_SHARED STV_DEFAULT"
__nv_reservedSMEM_offset_0_alias:
	.zero		0
	.zero		64


//--------------------- .nv.constant0.default_function_kernel_1 --------------------------
	.section	.nv.constant0.default_function_kernel_1,"a",@progbits
	.sectionflags	@""
	.align	4
.nv.constant0.default_function_kernel_1:
	.zero		912


//--------------------- .nv.constant0.default_function_kernel_2 --------------------------
	.section	.nv.constant0.default_function_kernel_2,"a",@progbits
	.sectionflags	@""
	.align	4
.nv.constant0.default_function_kernel_2:
	.zero		912


//--------------------- .nv.constant0.default_function_kernel --------------------------
	.section	.nv.constant0.default_function_kernel,"a",@progbits
	.sectionflags	@""
	.align	4
.nv.constant0.default_function_kernel:
	.zero		912


//--------------------- SYMBOLS --------------------------

	.type		.nv.reservedSmem.offset0,@object
	.size		.nv.reservedSmem.offset0,0x4
